	.headerflags	@"EF_CUDA_TEXMODE_UNIFIED EF_CUDA_64BIT_ADDRESS EF_CUDA_ACCELERATORS EF_CUDA_SM90 EF_CUDA_VIRTUAL_SM(EF_CUDA_SM90)"
	.elftype	@"ET_EXEC"


//--------------------- .nv.info                  --------------------------
	.section	.nv.info,"",@"SHT_CUDA_INFO"
	.align	4


	//----- nvinfo : EIATTR_REGCOUNT
	.align		4
        /*0000*/ 	.byte	0x04, 0x2f
        /*0002*/ 	.short	(.L_3 - .L_2)
	.align		4
.L_2:
        /*0004*/ 	.word	index@(triton_poi_fused__native_batch_norm_legit_no_training__unsafe_index_relu_35)
        /*0008*/ 	.word	0x00000018


	//----- nvinfo : EIATTR_MIN_STACK_SIZE
	.align		4
.L_3:
        /*000c*/ 	.byte	0x04, 0x12
        /*000e*/ 	.short	(.L_5 - .L_4)
	.align		4
.L_4:
        /*0010*/ 	.word	index@(triton_poi_fused__native_batch_norm_legit_no_training__unsafe_index_relu_35)
        /*0014*/ 	.word	0x00000000


	//----- nvinfo : EIATTR_FRAME_SIZE
	.align		4
.L_5:
        /*0018*/ 	.byte	0x04, 0x11
        /*001a*/ 	.short	(.L_7 - .L_6)
	.align		4
.L_6:
        /*001c*/ 	.word	index@(triton_poi_fused__native_batch_norm_legit_no_training__unsafe_index_relu_35)
        /*0020*/ 	.word	0x00000000


	//----- nvinfo : EIATTR_MIN_STACK_SIZE
	.align		4
.L_7:
        /*0024*/ 	.byte	0x04, 0x12
        /*0026*/ 	.short	(.L_9 - .L_8)
	.align		4
.L_8:
        /*0028*/ 	.word	index@(triton_poi_fused__native_batch_norm_legit_no_training__unsafe_index_relu_35)
        /*002c*/ 	.word	0x00000000
.L_9:


//--------------------- .nv.info.triton_poi_fused__native_batch_norm_legit_no_training__unsafe_index_relu_35 --------------------------
	.section	.nv.info.triton_poi_fused__native_batch_norm_legit_no_training__unsafe_index_relu_35,"",@"SHT_CUDA_INFO"
	.sectionflags	@""
	.align	4


	//----- nvinfo : EIATTR_CUDA_API_VERSION
	.align		4
        /*0000*/ 	.byte	0x04, 0x37
        /*0002*/ 	.short	(.L_11 - .L_10)
.L_10:
        /*0004*/ 	.word	0x0000007c


	//----- nvinfo : EIATTR_KPARAM_INFO
	.align		4
.L_11:
        /*0008*/ 	.byte	0x04, 0x17
        /*000a*/ 	.short	(.L_13 - .L_12)
.L_12:
        /*000c*/ 	.word	0x00000000
        /*0010*/ 	.short	0x0007
        /*0012*/ 	.short	0x0038
        /*0014*/ 	.byte	0x00, 0xf0, 0x11, 0x00


	//----- nvinfo : EIATTR_KPARAM_INFO
	.align		4
.L_13:
        /*0018*/ 	.byte	0x04, 0x17
        /*001a*/ 	.short	(.L_15 - .L_14)
.L_14:
        /*001c*/ 	.word	0x00000000
        /*0020*/ 	.short	0x0006
        /*0022*/ 	.short	0x0030
        /*0024*/ 	.byte	0x00, 0xf4, 0x21, 0x00


	//----- nvinfo : EIATTR_KPARAM_INFO
	.align		4
.L_15:
        /*0028*/ 	.byte	0x04, 0x17
        /*002a*/ 	.short	(.L_17 - .L_16)
.L_16:
        /*002c*/ 	.word	0x00000000
        /*0030*/ 	.short	0x0005
        /*0032*/ 	.short	0x0028
        /*0034*/ 	.byte	0x00, 0xf4, 0x21, 0x00


	//----- nvinfo : EIATTR_KPARAM_INFO
	.align		4
.L_17:
        /*0038*/ 	.byte	0x04, 0x17
        /*003a*/ 	.short	(.L_19 - .L_18)
.L_18:
        /*003c*/ 	.word	0x00000000
        /*0040*/ 	.short	0x0004
        /*0042*/ 	.short	0x0020
        /*0044*/ 	.byte	0x00, 0xf4, 0x21, 0x00


	//----- nvinfo : EIATTR_KPARAM_INFO
	.align		4
.L_19:
        /*0048*/ 	.byte	0x04, 0x17
        /*004a*/ 	.short	(.L_21 - .L_20)
.L_20:
        /*004c*/ 	.word	0x00000000
        /*0050*/ 	.short	0x0003
        /*0052*/ 	.short	0x0018
        /*0054*/ 	.byte	0x00, 0xf4, 0x21, 0x00


	//----- nvinfo : EIATTR_KPARAM_INFO
	.align		4
.L_21:
        /*0058*/ 	.byte	0x04, 0x17
        /*005a*/ 	.short	(.L_23 - .L_22)
.L_22:
        /*005c*/ 	.word	0x00000000
        /*0060*/ 	.short	0x0002
        /*0062*/ 	.short	0x0010
        /*0064*/ 	.byte	0x00, 0xf4, 0x21, 0x00


	//----- nvinfo : EIATTR_KPARAM_INFO
	.align		4
.L_23:
        /*0068*/ 	.byte	0x04, 0x17
        /*006a*/ 	.short	(.L_25 - .L_24)
.L_24:
        /*006c*/ 	.word	0x00000000
        /*0070*/ 	.short	0x0001
        /*0072*/ 	.short	0x0008
        /*0074*/ 	.byte	0x00, 0xf4, 0x21, 0x00


	//----- nvinfo : EIATTR_KPARAM_INFO
	.align		4
.L_25:
        /*0078*/ 	.byte	0x04, 0x17
        /*007a*/ 	.short	(.L_27 - .L_26)
.L_26:
        /*007c*/ 	.word	0x00000000
        /*0080*/ 	.short	0x0000
        /*0082*/ 	.short	0x0000
        /*0084*/ 	.byte	0x00, 0xf4, 0x21, 0x00


	//----- nvinfo : EIATTR_SPARSE_MMA_MASK
	.align		4
.L_27:
        /*0088*/ 	.byte	0x03, 0x50
        /*008a*/ 	.short	0x0000


	//----- nvinfo : EIATTR_MAXREG_COUNT
	.align		4
        /*008c*/ 	.byte	0x03, 0x1b
        /*008e*/ 	.short	0x00ff


	//----- nvinfo : EIATTR_EXIT_INSTR_OFFSETS
	.align		4
        /*0090*/ 	.byte	0x04, 0x1c
        /*0092*/ 	.short	(.L_29 - .L_28)


	//   ....[0]....
.L_28:
        /*0094*/ 	.word	0x000005d0


	//----- nvinfo : EIATTR_REQNTID
	.align		4
.L_29:
        /*0098*/ 	.byte	0x04, 0x10
        /*009a*/ 	.short	(.L_31 - .L_30)
.L_30:
        /*009c*/ 	.word	0x00000080
        /*00a0*/ 	.word	0x00000001
        /*00a4*/ 	.word	0x00000001


	//----- nvinfo : EIATTR_CBANK_PARAM_SIZE
	.align		4
.L_31:
        /*00a8*/ 	.byte	0x03, 0x19
        /*00aa*/ 	.short	0x003c


	//----- nvinfo : EIATTR_PARAM_CBANK
	.align		4
        /*00ac*/ 	.byte	0x04, 0x0a
        /*00ae*/ 	.short	(.L_33 - .L_32)
	.align		4
.L_32:
        /*00b0*/ 	.word	index@(.nv.constant0.triton_poi_fused__native_batch_norm_legit_no_training__unsafe_index_relu_35)
        /*00b4*/ 	.short	0x0210
        /*00b6*/ 	.short	0x003c


	//----- nvinfo : EIATTR_SW_WAR
	.align		4
.L_33:
        /*00b8*/ 	.byte	0x04, 0x36
        /*00ba*/ 	.short	(.L_35 - .L_34)
.L_34:
        /*00bc*/ 	.word	0x00000008
.L_35:


//--------------------- .nv.callgraph             --------------------------
	.section	.nv.callgraph,"",@"SHT_CUDA_CALLGRAPH"
	.align	4
	.sectionentsize	8
	.align		4
        /*0000*/ 	.word	0x00000000
	.align		4
        /*0004*/ 	.word	0xffffffff
	.align		4
        /*0008*/ 	.word	0x00000000
	.align		4
        /*000c*/ 	.word	0xfffffffe
	.align		4
        /*0010*/ 	.word	0x00000000
	.align		4
        /*0014*/ 	.word	0xfffffffd
	.align		4
        /*0018*/ 	.word	0x00000000
	.align		4
        /*001c*/ 	.word	0xfffffffc


//--------------------- .nv.constant4             --------------------------
	.section	.nv.constant4,"a",@progbits
	.align	8
	.align		8
.nv.constant4:
        /*0000*/ 	.dword	_$_str
	.align		8
        /*0008*/ 	.dword	_$_str_$_2


//--------------------- .text.triton_poi_fused__native_batch_norm_legit_no_training__unsafe_index_relu_35 --------------------------
	.section	.text.triton_poi_fused__native_batch_norm_legit_no_training__unsafe_index_relu_35,"ax",@progbits
	.align	128
        .global         triton_poi_fused__native_batch_norm_legit_no_training__unsafe_index_relu_35
        .type           triton_poi_fused__native_batch_norm_legit_no_training__unsafe_index_relu_35,@function
        .size           triton_poi_fused__native_batch_norm_legit_no_training__unsafe_index_relu_35,(.L_x_1 - triton_poi_fused__native_batch_norm_legit_no_training__unsafe_index_relu_35)
        .other          triton_poi_fused__native_batch_norm_legit_no_training__unsafe_index_relu_35,@"STO_CUDA_ENTRY STV_DEFAULT"
triton_poi_fused__native_batch_norm_legit_no_training__unsafe_index_relu_35:
.text.triton_poi_fused__native_batch_norm_legit_no_training__unsafe_index_relu_35:
[----:B------:R-:W-:Y:S01]  /*0000*/  LDC R1, c[0x0][0x28] ;  /* 0x00000a00ff017b82 */ /* 0x000fe20000000800 */
[----:B------:R-:W1:Y:S07]  /*0010*/  S2R R0, SR_TID.X ;  /* 0x0000000000007919 */ /* 0x000e6e0000002100 */
[----:B------:R-:W2:Y:S01]  /*0020*/  LDC.64 R4, c[0x0][0x210] ;  /* 0x00008400ff047b82 */ /* 0x000ea20000000a00 */
[----:B------:R-:W-:Y:S01]  /*0030*/  ULDC.64 UR4, c[0x0][0x208] ;  /* 0x0000820000047ab9 */ /* 0x000fe20000000a00 */
[----:B------:R-:W-:Y:S01]  /*0040*/  ULDC.64 UR6, c[0x0][0x218] ;  /* 0x0000860000067ab9 */ /* 0x000fe20000000a00 */
[----:B------:R-:W3:Y:S05]  /*0050*/  S2R R11, SR_CTAID.X ;  /* 0x00000000000b7919 */ /* 0x000eea0000002500 */
[----:B------:R-:W4:Y:S08]  /*0060*/  LDC.64 R16, c[0x0][0x228] ;  /* 0x00008a00ff107b82 */ /* 0x000f300000000a00 */
[----:B------:R-:W5:Y:S01]  /*0070*/  LDC.64 R14, c[0x0][0x220] ;  /* 0x00008800ff0e7b82 */ /* 0x000f620000000a00 */
[----:B-1----:R-:W-:-:S05]  /*0080*/  IMAD.SHL.U32 R0, R0, 0x2, RZ ;  /* 0x0000000200007824 */ /* 0x002fca00078e00ff */
[----:B------:R-:W-:-:S05]  /*0090*/  LOP3.LUT R0, R0, 0xfe, RZ, 0xc0, !PT ;  /* 0x000000fe00007812 */ /* 0x000fca00078ec0ff */
[----:B---3--:R-:W-:-:S05]  /*00a0*/  IMAD R9, R11, 0x100, R0 ;  /* 0x000001000b097824 */ /* 0x008fca00078e0200 */
[----:B------:R-:W-:-:S04]  /*00b0*/  SHF.R.S32.HI R0, RZ, 0x1f, R9 ;  /* 0x0000001fff007819 */ /* 0x000fc80000011409 */
[----:B------:R-:W-:-:S04]  /*00c0*/  LEA.HI R6, R0, R9, RZ, 0x3 ;  /* 0x0000000900067211 */ /* 0x000fc800078f18ff */
[----:B------:R-:W-:-:S04]  /*00d0*/  SHF.R.S32.HI R2, RZ, 0x3, R6 ;  /* 0x00000003ff027819 */ /* 0x000fc80000011406 */
[----:B------:R-:W-:-:S04]  /*00e0*/  LEA.HI R3, R2, R2, RZ, 0x3 ;  /* 0x0000000202037211 */ /* 0x000fc800078f18ff */
[----:B------:R-:W-:-:S05]  /*00f0*/  LOP3.LUT R3, R3, 0xfffffff8, RZ, 0xc0, !PT ;  /* 0xfffffff803037812 */ /* 0x000fca00078ec0ff */
[----:B------:R-:W-:-:S04]  /*0100*/  IMAD.IADD R3, R2, 0x1, -R3 ;  /* 0x0000000102037824 */ /* 0x000fc800078e0a03 */
[----:B--2---:R-:W-:Y:S01]  /*0110*/  IMAD.WIDE R2, R3, 0x8, R4 ;  /* 0x0000000803027825 */ /* 0x004fe200078e0204 */
[----:B------:R-:W-:-:S05]  /*0120*/  LOP3.LUT R6, R6, 0xfffffff8, RZ, 0xc0, !PT ;  /* 0xfffffff806067812 */ /* 0x000fca00078ec0ff */
[----:B------:R-:W2:Y:S01]  /*0130*/  LDG.E.EL.64 R2, desc[UR4][R2.64] ;  /* 0x0000000402027981 */ /* 0x000ea2000c2e1b00 */
[----:B------:R-:W-:-:S04]  /*0140*/  IMAD.IADD R7, R9, 0x1, -R6 ;  /* 0x0000000109077824 */ /* 0x000fc800078e0a06 */
[----:B------:R-:W-:-:S06]  /*0150*/  IMAD.WIDE R4, R7, 0x8, R4 ;  /* 0x0000000807047825 */ /* 0x000fcc00078e0204 */
[----:B------:R-:W3:Y:S01]  /*0160*/  LDG.E.EL.128 R4, desc[UR4][R4.64] ;  /* 0x0000000404047981 */ /* 0x000ee2000c2e1d00 */
[----:B------:R-:W-:-:S04]  /*0170*/  SHF.R.S32.HI R8, RZ, 0x17, R11 ;  /* 0x00000017ff087819 */ /* 0x000fc8000001140b */
[----:B------:R-:W-:-:S04]  /*0180*/  SGXT R8, R8, 0x1 ;  /* 0x000000010808781a */ /* 0x000fc80000000200 */
[----:B------:R-:W-:-:S04]  /*0190*/  LEA.HI R8, R8, R9, RZ, 0x6 ;  /* 0x0000000908087211 */ /* 0x000fc800078f30ff */
[--C-:B------:R-:W-:Y:S02]  /*01a0*/  SHF.R.S32.HI R12, RZ, 0x6, R8.reuse ;  /* 0x00000006ff0c7819 */ /* 0x100fe40000011408 */
[----:B------:R-:W-:-:S04]  /*01b0*/  SHF.R.S32.HI R11, RZ, 0x1f, R8 ;  /* 0x0000001fff0b7819 */ /* 0x000fc80000011408 */
[----:B------:R-:W-:-:S04]  /*01c0*/  LEA.HI R11, R11, R12, RZ, 0x8 ;  /* 0x0000000c0b0b7211 */ /* 0x000fc800078f40ff */
[----:B------:R-:W-:-:S05]  /*01d0*/  LOP3.LUT R11, R11, 0xffffff00, RZ, 0xc0, !PT ;  /* 0xffffff000b0b7812 */ /* 0x000fca00078ec0ff */
[----:B------:R-:W-:Y:S02]  /*01e0*/  IMAD.IADD R13, R12, 0x1, -R11 ;  /* 0x000000010c0d7824 */ /* 0x000fe400078e0a0b */
[----:B------:R-:W1:Y:S02]  /*01f0*/  LDC.64 R10, c[0x0][0x238] ;  /* 0x00008e00ff0a7b82 */ /* 0x000e640000000a00 */
[----:B----4-:R-:W-:-:S05]  /*0200*/  IMAD.WIDE R16, R13, 0x4, R16 ;  /* 0x000000040d107825 */ /* 0x010fca00078e0210 */
[----:B------:R4:W4:Y:S01]  /*0210*/  LDG.E.EL R8, desc[UR4][R16.64] ;  /* 0x0000000410087981 */ /* 0x000922000c2e1900 */
[----:B-----5:R-:W-:-:S06]  /*0220*/  IMAD.WIDE R14, R13, 0x4, R14 ;  /* 0x000000040d0e7825 */ /* 0x020fcc00078e020e */
[----:B------:R5:W5:Y:S01]  /*0230*/  LDG.E.EL R15, desc[UR4][R14.64] ;  /* 0x000000040e0f7981 */ /* 0x000b62000c2e1900 */
[----:B-1----:R-:W-:-:S06]  /*0240*/  IMAD.WIDE R10, R13, 0x4, R10 ;  /* 0x000000040d0a7825 */ /* 0x002fcc00078e020a */
[----:B------:R-:W5:Y:S01]  /*0250*/  LDG.E.EL R11, desc[UR4][R10.64] ;  /* 0x000000040a0b7981 */ /* 0x000f62000c2e1900 */
[----:B--2---:R-:W-:-:S04]  /*0260*/  SHF.R.U32.HI R19, RZ, 0x1d, R3 ;  /* 0x0000001dff137819 */ /* 0x004fc80000011603 */
[----:B------:R-:W-:-:S04]  /*0270*/  LOP3.LUT R19, R19, 0x4, RZ, 0xc0, !PT ;  /* 0x0000000413137812 */ /* 0x000fc800078ec0ff */
[----:B------:R-:W-:Y:S02]  /*0280*/  IADD3 R19, P0, R2, R19, RZ ;  /* 0x0000001302137210 */ /* 0x000fe40007f1e0ff */
[----:B---3--:R-:W-:-:S03]  /*0290*/  SHF.R.U32.HI R20, RZ, 0x1b, R5 ;  /* 0x0000001bff147819 */ /* 0x008fc60000011605 */
[----:B------:R-:W-:Y:S01]  /*02a0*/  IMAD.X R18, RZ, RZ, R3, P0 ;  /* 0x000000ffff127224 */ /* 0x000fe200000e0603 */
[----:B----4-:R-:W-:Y:S01]  /*02b0*/  SHF.R.U32.HI R17, RZ, 0x1b, R7 ;  /* 0x0000001bff117819 */ /* 0x010fe20000011607 */
[----:B------:R-:W1:Y:S01]  /*02c0*/  LDC.64 R2, c[0x0][0x230] ;  /* 0x00008c00ff027b82 */ /* 0x000e620000000a00 */
[----:B------:R-:W-:Y:S02]  /*02d0*/  LEA R21, P0, R4, UR6, 0x2 ;  /* 0x0000000604157c11 */ /* 0x000fe4000f8010ff */
[C---:B------:R-:W-:Y:S01]  /*02e0*/  SHF.L.U64.HI R16, R19.reuse, 0x4, R18 ;  /* 0x0000000413107819 */ /* 0x040fe20000010212 */
[----:B------:R-:W-:Y:S01]  /*02f0*/  IMAD.SHL.U32 R19, R19, 0x10, RZ ;  /* 0x0000001013137824 */ /* 0x000fe200078e00ff */
[----:B------:R-:W-:Y:S02]  /*0300*/  LEA R18, P2, R6, UR6, 0x2 ;  /* 0x0000000606127c11 */ /* 0x000fe4000f8410ff */
[----:B------:R-:W-:Y:S02]  /*0310*/  LOP3.LUT R20, R20, 0x10, RZ, 0xc0, !PT ;  /* 0x0000001014147812 */ /* 0x000fe400078ec0ff */
[----:B------:R-:W-:-:S02]  /*0320*/  LOP3.LUT R17, R17, 0x10, RZ, 0xc0, !PT ;  /* 0x0000001011117812 */ /* 0x000fc400078ec0ff */
[----:B------:R-:W-:Y:S02]  /*0330*/  LEA.HI.X R5, R4, UR7, R5, 0x2, P0 ;  /* 0x0000000704057c11 */ /* 0x000fe400080f1405 */
[----:B------:R-:W-:Y:S02]  /*0340*/  LEA.HI.X R7, R6, UR7, R7, 0x2, P2 ;  /* 0x0000000706077c11 */ /* 0x000fe400090f1407 */
[C---:B------:R-:W-:Y:S02]  /*0350*/  IADD3 R4, P1, P0, R19.reuse, R21, R20 ;  /* 0x0000001513047210 */ /* 0x040fe4000783e014 */
[----:B------:R-:W-:Y:S01]  /*0360*/  IADD3 R6, P2, P3, R19, R18, R17 ;  /* 0x0000001213067210 */ /* 0x000fe20007b5e011 */
[----:B------:R-:W-:Y:S01]  /*0370*/  IMAD.SHL.U32 R17, R12, 0x10, RZ ;  /* 0x000000100c117824 */ /* 0x000fe200078e00ff */
[C---:B------:R-:W-:Y:S02]  /*0380*/  IADD3.X R5, R16.reuse, R5, RZ, P1, P0 ;  /* 0x0000000510057210 */ /* 0x040fe40000fe04ff */
[----:B------:R-:W-:Y:S01]  /*0390*/  IADD3.X R7, R16, R7, RZ, P2, P3 ;  /* 0x0000000710077210 */ /* 0x000fe200017e64ff */
[----:B------:R-:W-:-:S04]  /*03a0*/  IMAD.WIDE R4, R17, 0x4, R4 ;  /* 0x0000000411047825 */ /* 0x000fc800078e0204 */
[----:B------:R-:W-:Y:S02]  /*03b0*/  IMAD.WIDE R6, R17, 0x4, R6 ;  /* 0x0000000411067825 */ /* 0x000fe400078e0206 */
[----:B------:R-:W2:Y:S04]  /*03c0*/  LDG.E.EL R4, desc[UR4][R4.64] ;  /* 0x0000000404047981 */ /* 0x000ea8000c2e1900 */
[----:B------:R-:W3:Y:S01]  /*03d0*/  LDG.E.EL R6, desc[UR4][R6.64] ;  /* 0x0000000406067981 */ /* 0x000ee2000c2e1900 */
[----:B-1----:R-:W-:-:S05]  /*03e0*/  IMAD.WIDE R2, R13, 0x4, R2 ;  /* 0x000000040d027825 */ /* 0x002fca00078e0202 */
[----:B------:R1:W4:Y:S01]  /*03f0*/  LDG.E.EL R12, desc[UR4][R2.64] ;  /* 0x00000004020c7981 */ /* 0x000322000c2e1900 */
[----:B------:R-:W-:-:S04]  /*0400*/  FADD R8, R8, 9.9999997473787516356e-06 ;  /* 0x3727c5ac08087421 */ /* 0x000fc80000000000 */
[----:B------:R-:W5:Y:S02]  /*0410*/  MUFU.SQRT R13, R8 ;  /* 0x00000008000d7308 */ /* 0x000f640000002000 */
[----:B-----5:R-:W-:Y:S01]  /*0420*/  IMAD.MOV.U32 R14, RZ, RZ, 0x3e800000 ;  /* 0x3e800000ff0e7424 */ /* 0x020fe200078e00ff */
[----:B-1----:R-:W1:Y:S01]  /*0430*/  LDC.64 R2, c[0x0][0x240] ;  /* 0x00009000ff027b82 */ /* 0x002e620000000a00 */
[C---:B0-----:R-:W-:Y:S02]  /*0440*/  FSETP.GT.AND P0, PT, R13.reuse, 8.50705917302346158658e+37, PT ;  /* 0x7e8000000d00780b */ /* 0x041fe40003f04000 */
[----:B------:R-:W-:-:S11]  /*0450*/  FSETP.GEU.AND P1, PT, R13, 1.175494350822287508e-38, PT ;  /* 0x008000000d00780b */ /* 0x000fd60003f2e000 */
[----:B------:R-:W-:-:S04]  /*0460*/  @P0 FMUL R13, R13, 0.25 ;  /* 0x3e8000000d0d0820 */ /* 0x000fc80000400000 */
[----:B------:R-:W-:-:S06]  /*0470*/  @!P1 FMUL R13, R13, 16777216 ;  /* 0x4b8000000d0d9820 */ /* 0x000fcc0000400000 */
[----:B------:R-:W0:Y:S01]  /*0480*/  MUFU.RCP R13, R13 ;  /* 0x0000000d000d7308 */ /* 0x000e220000001000 */
[----:B------:R-:W-:Y:S02]  /*0490*/  FSEL R14, R14, 1, P0 ;  /* 0x3f8000000e0e7808 */ /* 0x000fe40000000000 */
[----:B------:R-:W-:-:S03]  /*04a0*/  LEA.HI R0, R0, R9, RZ, 0xe ;  /* 0x0000000900007211 */ /* 0x000fc600078f70ff */
[----:B------:R-:W-:Y:S02]  /*04b0*/  @!P1 FMUL R14, R14, 16777216 ;  /* 0x4b8000000e0e9820 */ /* 0x000fe40000400000 */
[C---:B------:R-:W-:Y:S02]  /*04c0*/  IMAD.SHL.U32 R7, R0.reuse, 0x2, RZ ;  /* 0x0000000200077824 */ /* 0x040fe400078e00ff */
[----:B0-----:R-:W-:Y:S01]  /*04d0*/  FMUL R5, R13, R14 ;  /* 0x0000000e0d057220 */ /* 0x001fe20000400000 */
[----:B------:R-:W-:Y:S02]  /*04e0*/  LOP3.LUT R0, R0, 0xffffc000, RZ, 0xc0, !PT ;  /* 0xffffc00000007812 */ /* 0x000fe400078ec0ff */
[----:B------:R-:W-:-:S04]  /*04f0*/  LOP3.LUT R7, R7, 0xffff8000, RZ, 0xc0, !PT ;  /* 0xffff800007077812 */ /* 0x000fc800078ec0ff */
[----:B------:R-:W-:-:S05]  /*0500*/  IADD3 R7, R7, R9, -R0 ;  /* 0x0000000907077210 */ /* 0x000fca0007ffe800 */
[----:B-1----:R-:W-:-:S04]  /*0510*/  IMAD.WIDE R2, R7, 0x4, R2 ;  /* 0x0000000407027825 */ /* 0x002fc800078e0202 */
[C---:B--2---:R-:W-:Y:S01]  /*0520*/  FADD R4, -R15.reuse, R4 ;  /* 0x000000040f047221 */ /* 0x044fe20000000100 */
[----:B---3--:R-:W-:-:S03]  /*0530*/  FADD R6, -R15, R6 ;  /* 0x000000060f067221 */ /* 0x008fc60000000100 */
[-C--:B------:R-:W-:Y:S01]  /*0540*/  FMUL R4, R4, R5.reuse ;  /* 0x0000000504047220 */ /* 0x080fe20000400000 */
[----:B------:R-:W-:-:S03]  /*0550*/  FMUL R6, R6, R5 ;  /* 0x0000000506067220 */ /* 0x000fc60000400000 */
[C-C-:B----4-:R-:W-:Y:S01]  /*0560*/  FFMA R4, R12.reuse, R4, R11.reuse ;  /* 0x000000040c047223 */ /* 0x150fe2000000000b */
[----:B------:R-:W-:-:S04]  /*0570*/  FFMA R6, R12, R6, R11 ;  /* 0x000000060c067223 */ /* 0x000fc8000000000b */
[----:B------:R-:W-:Y:S02]  /*0580*/  FSETP.GEU.AND P0, PT, R4, RZ, PT ;  /* 0x000000ff0400720b */ /* 0x000fe40003f0e000 */
[----:B------:R-:W-:Y:S02]  /*0590*/  FSETP.GEU.AND P1, PT, R6, RZ, PT ;  /* 0x000000ff0600720b */ /* 0x000fe40003f2e000 */
[----:B------:R-:W-:Y:S02]  /*05a0*/  FSEL R4, R4, RZ, P0 ;  /* 0x000000ff04047208 */ /* 0x000fe40000000000 */
[----:B------:R-:W-:-:S05]  /*05b0*/  FSEL R5, R6, RZ, P1 ;  /* 0x000000ff06057208 */ /* 0x000fca0000800000 */
[----:B------:R-:W-:Y:S01]  /*05c0*/  STG.E.64 desc[UR4][R2.64], R4 ;  /* 0x0000000402007986 */ /* 0x000fe2000c101b04 */
[----:B------:R-:W-:Y:S05]  /*05d0*/  EXIT ;  /* 0x000000000000794d */ /* 0x000fea0003800000 */
.L_x_0:
[----:B------:R-:W-:-:S00]  /*05e0*/  BRA `(.L_x_0) ;  /* 0xfffffffc00fc7947 */ /* 0x000fc0000383ffff */
[----:B------:R-:W-:-:S00]  /*05f0*/  NOP ;  /* 0x0000000000007918 */ /* 0x000fc00000000000 */
        /* <DEDUP_REMOVED lines=8> */
.L_x_1:


//--------------------- .nv.global.init           --------------------------
	.section	.nv.global.init,"aw",@progbits
.nv.global.init:
	.type		_$_str,@object
	.size		_$_str,(_$_str_$_2 - _$_str)
_$_str:
        /*0000*/ 	.byte	0x5f, 0x5f, 0x43, 0x55, 0x44, 0x41, 0x5f, 0x46, 0x54, 0x5a, 0x00
	.type		_$_str_$_2,@object
	.size		_$_str_$_2,(.L_1 - _$_str_$_2)
_$_str_$_2:
        /*000b*/ 	.byte	0x5f, 0x5f, 0x43, 0x55, 0x44, 0x41, 0x5f, 0x50, 0x52, 0x45, 0x43, 0x5f, 0x53, 0x51, 0x52, 0x54
        /*001b*/ 	.byte	0x00
.L_1:


//--------------------- .nv.constant0.triton_poi_fused__native_batch_norm_legit_no_training__unsafe_index_relu_35 --------------------------
	.section	.nv.constant0.triton_poi_fused__native_batch_norm_legit_no_training__unsafe_index_relu_35,"a",@progbits
	.sectionflags	@""
	.align	4
.nv.constant0.triton_poi_fused__native_batch_norm_legit_no_training__unsafe_index_relu_35:
	.zero		588
